//
// Generated by NVIDIA NVVM Compiler
//
// Compiler Build ID: CL-36424714
// Cuda compilation tools, release 13.0, V13.0.88
// Based on NVVM 20.0.0
//

.version 9.0
.target sm_100
.address_size 64

	// .globl	_Z17mandelbrot_kernelPfS_S_iiif

.visible .entry _Z17mandelbrot_kernelPfS_S_iiif(
	.param .u64 .ptr .align 1 _Z17mandelbrot_kernelPfS_S_iiif_param_0,
	.param .u64 .ptr .align 1 _Z17mandelbrot_kernelPfS_S_iiif_param_1,
	.param .u64 .ptr .align 1 _Z17mandelbrot_kernelPfS_S_iiif_param_2,
	.param .u32 _Z17mandelbrot_kernelPfS_S_iiif_param_3,
	.param .u32 _Z17mandelbrot_kernelPfS_S_iiif_param_4,
	.param .u32 _Z17mandelbrot_kernelPfS_S_iiif_param_5,
	.param .f32 _Z17mandelbrot_kernelPfS_S_iiif_param_6
)
{
	.reg .pred 	%p<7>;
	.reg .b32 	%r<19>;
	.reg .b32 	%f<20>;
	.reg .b64 	%rd<15>;

	ld.param.u64 	%rd4, [_Z17mandelbrot_kernelPfS_S_iiif_param_0];
	ld.param.u64 	%rd2, [_Z17mandelbrot_kernelPfS_S_iiif_param_1];
	ld.param.u64 	%rd3, [_Z17mandelbrot_kernelPfS_S_iiif_param_2];
	ld.param.u32 	%r7, [_Z17mandelbrot_kernelPfS_S_iiif_param_3];
	ld.param.u32 	%r8, [_Z17mandelbrot_kernelPfS_S_iiif_param_4];
	ld.param.u32 	%r6, [_Z17mandelbrot_kernelPfS_S_iiif_param_5];
	ld.param.f32 	%f7, [_Z17mandelbrot_kernelPfS_S_iiif_param_6];
	cvta.to.global.u64 	%rd1, %rd4;
	mov.u32 	%r10, %tid.x;
	mov.u32 	%r11, %ntid.x;
	mov.u32 	%r12, %ctaid.x;
	mad.lo.s32 	%r1, %r11, %r12, %r10;
	mov.u32 	%r13, %tid.y;
	mov.u32 	%r14, %ntid.y;
	mov.u32 	%r15, %ctaid.y;
	mad.lo.s32 	%r16, %r14, %r15, %r13;
	mad.lo.s32 	%r3, %r7, %r16, %r1;
	setp.ge.s32 	%p1, %r1, %r7;
	setp.ge.s32 	%p2, %r16, %r8;
	or.pred  	%p3, %p1, %p2;
	@%p3 bra 	$L__BB0_7;
	cvta.to.global.u64 	%rd5, %rd2;
	cvta.to.global.u64 	%rd6, %rd3;
	mul.wide.s32 	%rd7, %r1, 4;
	add.s64 	%rd8, %rd5, %rd7;
	ld.global.f32 	%f1, [%rd8];
	mul.wide.u32 	%rd9, %r16, 4;
	add.s64 	%rd10, %rd6, %rd9;
	ld.global.f32 	%f2, [%rd10];
	setp.lt.s32 	%p4, %r6, 1;
	@%p4 bra 	$L__BB0_6;
	mov.f32 	%f18, 0f00000000;
	mov.b32 	%r18, 0;
	mov.f32 	%f19, %f18;
$L__BB0_3:
	mul.f32 	%f9, %f19, %f19;
	mul.f32 	%f10, %f18, %f18;
	sub.f32 	%f11, %f9, %f10;
	add.f32 	%f19, %f1, %f11;
	add.f32 	%f12, %f19, %f19;
	fma.rn.f32 	%f18, %f18, %f12, %f2;
	mul.f32 	%f13, %f18, %f18;
	fma.rn.f32 	%f14, %f19, %f19, %f13;
	sqrt.rn.f32 	%f15, %f14;
	setp.leu.f32 	%p5, %f15, %f7;
	@%p5 bra 	$L__BB0_5;
	cvt.rn.f32.u32 	%f17, %r18;
	mul.wide.s32 	%rd13, %r3, 4;
	add.s64 	%rd14, %rd1, %rd13;
	st.global.f32 	[%rd14], %f17;
	bra.uni 	$L__BB0_7;
$L__BB0_5:
	add.s32 	%r18, %r18, 1;
	setp.ne.s32 	%p6, %r18, %r6;
	@%p6 bra 	$L__BB0_3;
$L__BB0_6:
	cvt.rn.f32.s32 	%f16, %r6;
	mul.wide.s32 	%rd11, %r3, 4;
	add.s64 	%rd12, %rd1, %rd11;
	st.global.f32 	[%rd12], %f16;
$L__BB0_7:
	ret;

}


// ===== COMPILED SASS (sm_100) =====

	.target	sm_100

	.elftype	@"ET_EXEC"


//--------------------- .note.nv.tkinfo           --------------------------
	.section	.note.nv.tkinfo,"",@"SHT_NOTE"
	.sectionflags	@"SHF_NOTE_NV_TKINFO"
	.tkinfo
        /*0018*/ 	.word	0x00000002
        /*0030*/ 	.string	""
        /*0030*/ 	.string	"ptxas"
        /*0030*/ 	.string	"Cuda compilation tools, release 13.0, V13.0.88"
        /*0030*/ 	.string	"Build cuda_13.0.r13.0/compiler.36424714_0"
        /*0030*/ 	.string	"-arch sm_100 -m 64 "



//--------------------- .note.nv.cuinfo           --------------------------
	.section	.note.nv.cuinfo,"",@"SHT_NOTE"
	.sectionflags	@"SHF_NOTE_NV_CUINFO"
        /*0018*/ 	.short	0x0002
        /*001a*/ 	.short	0x0064
        /*001c*/ 	.short	0x0082
	.zero		2


//--------------------- .nv.info                  --------------------------
	.section	.nv.info,"",@"SHT_CUDA_INFO"
	.align	4


	//----- nvinfo : EIATTR_REGCOUNT
	.align		4
        /*0000*/ 	.byte	0x04, 0x2f
        /*0002*/ 	.short	(.L_1 - .L_0)
	.align		4
.L_0:
        /*0004*/ 	.word	index@(_Z17mandelbrot_kernelPfS_S_iiif)
        /*0008*/ 	.word	0x00000010


	//----- nvinfo : EIATTR_FRAME_SIZE
	.align		4
.L_1:
        /*000c*/ 	.byte	0x04, 0x11
        /*000e*/ 	.short	(.L_3 - .L_2)
	.align		4
.L_2:
        /*0010*/ 	.word	index@($__internal_0_$__cuda_sm20_sqrt_rn_f32_slowpath)
        /*0014*/ 	.word	0x00000000


	//----- nvinfo : EIATTR_FRAME_SIZE
	.align		4
.L_3:
        /*0018*/ 	.byte	0x04, 0x11
        /*001a*/ 	.short	(.L_5 - .L_4)
	.align		4
.L_4:
        /*001c*/ 	.word	index@(_Z17mandelbrot_kernelPfS_S_iiif)
        /*0020*/ 	.word	0x00000000


	//----- nvinfo : EIATTR_MIN_STACK_SIZE
	.align		4
.L_5:
        /*0024*/ 	.byte	0x04, 0x12
        /*0026*/ 	.short	(.L_7 - .L_6)
	.align		4
.L_6:
        /*0028*/ 	.word	index@(_Z17mandelbrot_kernelPfS_S_iiif)
        /*002c*/ 	.word	0x00000000
.L_7:


//--------------------- .nv.compat                --------------------------
	.section	.nv.compat,"",@"SHT_CUDA_COMPAT_INFO"
	.align	4
        /*0000*/ 	.byte	0x02, 0x09, 0x00, 0x00, 0x02, 0x02, 0x01, 0x00, 0x02, 0x05, 0x05, 0x00, 0x03, 0x07, 0x01, 0x01
        /*0010*/ 	.byte	0x02, 0x03, 0x00, 0x00, 0x02, 0x06, 0x01, 0x00, 0x04, 0x0b, 0x08, 0x00, 0x01, 0x00, 0x00, 0x00
        /*0020*/ 	.byte	0x00, 0x00, 0x00, 0x00


//--------------------- .nv.info._Z17mandelbrot_kernelPfS_S_iiif --------------------------
	.section	.nv.info._Z17mandelbrot_kernelPfS_S_iiif,"",@"SHT_CUDA_INFO"
	.sectionflags	@""
	.align	4


	//----- nvinfo : EIATTR_CUDA_API_VERSION
	.align		4
        /*0000*/ 	.byte	0x04, 0x37
        /*0002*/ 	.short	(.L_9 - .L_8)
.L_8:
        /*0004*/ 	.word	0x00000082


	//----- nvinfo : EIATTR_KPARAM_INFO
	.align		4
.L_9:
        /*0008*/ 	.byte	0x04, 0x17
        /*000a*/ 	.short	(.L_11 - .L_10)
.L_10:
        /*000c*/ 	.word	0x00000000
        /*0010*/ 	.short	0x0006
        /*0012*/ 	.short	0x0024
        /*0014*/ 	.byte	0x00, 0xf0, 0x11, 0x00


	//----- nvinfo : EIATTR_KPARAM_INFO
	.align		4
.L_11:
        /*0018*/ 	.byte	0x04, 0x17
        /*001a*/ 	.short	(.L_13 - .L_12)
.L_12:
        /*001c*/ 	.word	0x00000000
        /*0020*/ 	.short	0x0005
        /*0022*/ 	.short	0x0020
        /*0024*/ 	.byte	0x00, 0xf0, 0x11, 0x00


	//----- nvinfo : EIATTR_KPARAM_INFO
	.align		4
.L_13:
        /*0028*/ 	.byte	0x04, 0x17
        /*002a*/ 	.short	(.L_15 - .L_14)
.L_14:
        /*002c*/ 	.word	0x00000000
        /*0030*/ 	.short	0x0004
        /*0032*/ 	.short	0x001c
        /*0034*/ 	.byte	0x00, 0xf0, 0x11, 0x00


	//----- nvinfo : EIATTR_KPARAM_INFO
	.align		4
.L_15:
        /*0038*/ 	.byte	0x04, 0x17
        /*003a*/ 	.short	(.L_17 - .L_16)
.L_16:
        /*003c*/ 	.word	0x00000000
        /*0040*/ 	.short	0x0003
        /*0042*/ 	.short	0x0018
        /*0044*/ 	.byte	0x00, 0xf0, 0x11, 0x00


	//----- nvinfo : EIATTR_KPARAM_INFO
	.align		4
.L_17:
        /*0048*/ 	.byte	0x04, 0x17
        /*004a*/ 	.short	(.L_19 - .L_18)
.L_18:
        /*004c*/ 	.word	0x00000000
        /*0050*/ 	.short	0x0002
        /*0052*/ 	.short	0x0010
        /*0054*/ 	.byte	0x00, 0xf5, 0x21, 0x00


	//----- nvinfo : EIATTR_KPARAM_INFO
	.align		4
.L_19:
        /*0058*/ 	.byte	0x04, 0x17
        /*005a*/ 	.short	(.L_21 - .L_20)
.L_20:
        /*005c*/ 	.word	0x00000000
        /*0060*/ 	.short	0x0001
        /*0062*/ 	.short	0x0008
        /*0064*/ 	.byte	0x00, 0xf5, 0x21, 0x00


	//----- nvinfo : EIATTR_KPARAM_INFO
	.align		4
.L_21:
        /*0068*/ 	.byte	0x04, 0x17
        /*006a*/ 	.short	(.L_23 - .L_22)
.L_22:
        /*006c*/ 	.word	0x00000000
        /*0070*/ 	.short	0x0000
        /*0072*/ 	.short	0x0000
        /*0074*/ 	.byte	0x00, 0xf5, 0x21, 0x00


	//----- nvinfo : EIATTR_SPARSE_MMA_MASK
	.align		4
.L_23:
        /*0078*/ 	.byte	0x03, 0x50
        /*007a*/ 	.short	0x0000


	//----- nvinfo : EIATTR_MAXREG_COUNT
	.align		4
        /*007c*/ 	.byte	0x03, 0x1b
        /*007e*/ 	.short	0x00ff


	//----- nvinfo : EIATTR_MERCURY_ISA_VERSION
	.align		4
        /*0080*/ 	.byte	0x03, 0x5f
        /*0082*/ 	.short	0x0101


	//----- nvinfo : EIATTR_VRC_CTA_INIT_COUNT
	.align		4
        /*0084*/ 	.byte	0x02, 0x4a
	.zero		1
	.zero		1


	//----- nvinfo : EIATTR_EXIT_INSTR_OFFSETS
	.align		4
        /*0088*/ 	.byte	0x04, 0x1c
        /*008a*/ 	.short	(.L_25 - .L_24)


	//   ....[0]....
.L_24:
        /*008c*/ 	.word	0x000000c0


	//   ....[1]....
        /*0090*/ 	.word	0x000003d0


	//   ....[2]....
        /*0094*/ 	.word	0x00000420


	//----- nvinfo : EIATTR_CRS_STACK_SIZE
	.align		4
.L_25:
        /*0098*/ 	.byte	0x04, 0x1e
        /*009a*/ 	.short	(.L_27 - .L_26)
.L_26:
        /*009c*/ 	.word	0x00000000


	//----- nvinfo : EIATTR_CBANK_PARAM_SIZE
	.align		4
.L_27:
        /*00a0*/ 	.byte	0x03, 0x19
        /*00a2*/ 	.short	0x0028


	//----- nvinfo : EIATTR_PARAM_CBANK
	.align		4
        /*00a4*/ 	.byte	0x04, 0x0a
        /*00a6*/ 	.short	(.L_29 - .L_28)
	.align		4
.L_28:
        /*00a8*/ 	.word	index@(.nv.constant0._Z17mandelbrot_kernelPfS_S_iiif)
        /*00ac*/ 	.short	0x0380
        /*00ae*/ 	.short	0x0028


	//----- nvinfo : EIATTR_SW_WAR
	.align		4
.L_29:
        /*00b0*/ 	.byte	0x04, 0x36
        /*00b2*/ 	.short	(.L_31 - .L_30)
.L_30:
        /*00b4*/ 	.word	0x00000008
.L_31:


//--------------------- .nv.callgraph             --------------------------
	.section	.nv.callgraph,"",@"SHT_CUDA_CALLGRAPH"
	.align	4
	.sectionentsize	8
	.align		4
        /*0000*/ 	.word	0x00000000
	.align		4
        /*0004*/ 	.word	0xffffffff
	.align		4
        /*0008*/ 	.word	0x00000000
	.align		4
        /*000c*/ 	.word	0xfffffffe
	.align		4
        /*0010*/ 	.word	0x00000000
	.align		4
        /*0014*/ 	.word	0xfffffffd
	.align		4
        /*0018*/ 	.word	0x00000000
	.align		4
        /*001c*/ 	.word	0xfffffffc


//--------------------- .text._Z17mandelbrot_kernelPfS_S_iiif --------------------------
	.section	.text._Z17mandelbrot_kernelPfS_S_iiif,"ax",@progbits
	.align	128
        .global         _Z17mandelbrot_kernelPfS_S_iiif
        .type           _Z17mandelbrot_kernelPfS_S_iiif,@function
        .size           _Z17mandelbrot_kernelPfS_S_iiif,(.L_x_9 - _Z17mandelbrot_kernelPfS_S_iiif)
        .other          _Z17mandelbrot_kernelPfS_S_iiif,@"STO_CUDA_ENTRY STV_DEFAULT"
_Z17mandelbrot_kernelPfS_S_iiif:
.text._Z17mandelbrot_kernelPfS_S_iiif:
[----:B------:R-:W-:Y:S01]  /*0000*/  LDC R1, c[0x0][0x37c] ;  /* 0x0000df00ff017b82 */ /* 0x000fe20000000800 */
[----:B------:R-:W0:Y:S01]  /*0010*/  S2R R0, SR_TID.Y ;  /* 0x0000000000007919 */ /* 0x000e220000002200 */
[----:B------:R-:W1:Y:S01]  /*0020*/  LDCU UR4, c[0x0][0x360] ;  /* 0x00006c00ff0477ac */ /* 0x000e620008000800 */
[----:B------:R-:W0:Y:S01]  /*0030*/  S2R R5, SR_CTAID.Y ;  /* 0x0000000000057919 */ /* 0x000e220000002600 */
[----:B------:R-:W0:Y:S01]  /*0040*/  LDCU UR5, c[0x0][0x364] ;  /* 0x00006c80ff0577ac */ /* 0x000e220008000800 */
[----:B------:R-:W1:Y:S01]  /*0050*/  S2R R3, SR_TID.X ;  /* 0x0000000000037919 */ /* 0x000e620000002100 */
[----:B------:R-:W2:Y:S01]  /*0060*/  LDCU.64 UR6, c[0x0][0x398] ;  /* 0x00007300ff0677ac */ /* 0x000ea20008000a00 */
[----:B------:R-:W1:Y:S01]  /*0070*/  S2R R2, SR_CTAID.X ;  /* 0x0000000000027919 */ /* 0x000e620000002500 */
[----:B0-----:R-:W-:-:S05]  /*0080*/  IMAD R0, R5, UR5, R0 ;  /* 0x0000000505007c24 */ /* 0x001fca000f8e0200 */
[----:B--2---:R-:W-:Y:S01]  /*0090*/  ISETP.GE.AND P0, PT, R0, UR7, PT ;  /* 0x0000000700007c0c */ /* 0x004fe2000bf06270 */
[----:B-1----:R-:W-:-:S05]  /*00a0*/  IMAD R3, R2, UR4, R3 ;  /* 0x0000000402037c24 */ /* 0x002fca000f8e0203 */
[----:B------:R-:W-:-:S13]  /*00b0*/  ISETP.GE.OR P0, PT, R3, UR6, P0 ;  /* 0x0000000603007c0c */ /* 0x000fda0008706670 */
[----:B------:R-:W-:Y:S05]  /*00c0*/  @P0 EXIT ;  /* 0x000000000000094d */ /* 0x000fea0003800000 */
[----:B------:R-:W0:Y:S01]  /*00d0*/  LDCU UR7, c[0x0][0x3a0] ;  /* 0x00007400ff0777ac */ /* 0x000e220008000800 */
[----:B------:R-:W1:Y:S01]  /*00e0*/  LDC.64 R8, c[0x0][0x388] ;  /* 0x0000e200ff087b82 */ /* 0x000e620000000a00 */
[----:B------:R-:W-:Y:S01]  /*00f0*/  BSSY.RECONVERGENT B0, `(.L_x_0) ;  /* 0x0000029000007945 */ /* 0x000fe20003800200 */
[----:B------:R-:W-:Y:S01]  /*0100*/  IMAD R2, R0, UR6, R3 ;  /* 0x0000000600027c24 */ /* 0x000fe2000f8e0203 */
[----:B------:R-:W2:Y:S05]  /*0110*/  LDCU.64 UR4, c[0x0][0x358] ;  /* 0x00006b00ff0477ac */ /* 0x000eaa0008000a00 */
[----:B------:R-:W3:Y:S01]  /*0120*/  LDC.64 R10, c[0x0][0x390] ;  /* 0x0000e400ff0a7b82 */ /* 0x000ee20000000a00 */
[----:B0-----:R-:W-:-:S04]  /*0130*/  MOV R13, UR7 ;  /* 0x00000007000d7c02 */ /* 0x001fc80008000f00 */
[----:B------:R-:W-:Y:S01]  /*0140*/  ISETP.GE.AND P0, PT, R13, 0x1, PT ;  /* 0x000000010d00780c */ /* 0x000fe20003f06270 */
[----:B-1----:R-:W-:-:S04]  /*0150*/  IMAD.WIDE R8, R3, 0x4, R8 ;  /* 0x0000000403087825 */ /* 0x002fc800078e0208 */
[----:B---3--:R-:W-:-:S08]  /*0160*/  IMAD.WIDE.U32 R10, R0, 0x4, R10 ;  /* 0x00000004000a7825 */ /* 0x008fd000078e000a */
[----:B--2---:R-:W-:Y:S05]  /*0170*/  @!P0 BRA `(.L_x_1) ;  /* 0x0000000000808947 */ /* 0x004fea0003800000 */
[----:B------:R0:W5:Y:S04]  /*0180*/  LDG.E R3, desc[UR4][R8.64] ;  /* 0x0000000408037981 */ /* 0x000168000c1e1900 */
[----:B------:R0:W5:Y:S01]  /*0190*/  LDG.E R6, desc[UR4][R10.64] ;  /* 0x000000040a067981 */ /* 0x000162000c1e1900 */
[----:B------:R-:W-:Y:S01]  /*01a0*/  HFMA2 R7, -RZ, RZ, 0, 0 ;  /* 0x00000000ff077431 */ /* 0x000fe200000001ff */
[----:B------:R-:W-:Y:S01]  /*01b0*/  CS2R R4, SRZ ;  /* 0x0000000000047805 */ /* 0x000fe2000001ff00 */
[----:B------:R-:W1:Y:S01]  /*01c0*/  LDCU UR7, c[0x0][0x3a0] ;  /* 0x00007400ff0777ac */ /* 0x000e620008000800 */
[----:B------:R-:W2:Y:S05]  /*01d0*/  LDCU UR6, c[0x0][0x3a4] ;  /* 0x00007480ff0677ac */ /* 0x000eaa0008000800 */
.L_x_6:
[----:B------:R-:W-:Y:S01]  /*01e0*/  FMUL R0, R5, R5 ;  /* 0x0000000505007220 */ /* 0x000fe20000400000 */
[----:B------:R-:W-:Y:S03]  /*01f0*/  BSSY.RECONVERGENT B1, `(.L_x_2) ;  /* 0x0000012000017945 */ /* 0x000fe60003800200 */
[----:B------:R-:W-:-:S04]  /*0200*/  FFMA R0, R7, R7, -R0 ;  /* 0x0000000707007223 */ /* 0x000fc80000000800 */
[----:B-----5:R-:W-:-:S04]  /*0210*/  FADD R7, R3, R0 ;  /* 0x0000000003077221 */ /* 0x020fc80000000000 */
[----:B0-----:R-:W-:-:S04]  /*0220*/  FADD R9, R7, R7 ;  /* 0x0000000707097221 */ /* 0x001fc80000000000 */
[----:B------:R-:W-:-:S04]  /*0230*/  FFMA R5, R9, R5, R6 ;  /* 0x0000000509057223 */ /* 0x000fc80000000006 */
[----:B------:R-:W-:-:S04]  /*0240*/  FMUL R0, R5, R5 ;  /* 0x0000000505007220 */ /* 0x000fc80000400000 */
[----:B------:R-:W-:-:S04]  /*0250*/  FFMA R9, R7, R7, R0 ;  /* 0x0000000707097223 */ /* 0x000fc80000000000 */
[----:B------:R0:W3:Y:S01]  /*0260*/  MUFU.RSQ R8, R9 ;  /* 0x0000000900087308 */ /* 0x0000e20000001400 */
[----:B------:R-:W-:-:S04]  /*0270*/  IADD3 R0, PT, PT, R9, -0xd000000, RZ ;  /* 0xf300000009007810 */ /* 0x000fc80007ffe0ff */
[----:B------:R-:W-:-:S13]  /*0280*/  ISETP.GT.U32.AND P0, PT, R0, 0x727fffff, PT ;  /* 0x727fffff0000780c */ /* 0x000fda0003f04070 */
[----:B0--3--:R-:W-:Y:S05]  /*0290*/  @!P0 BRA `(.L_x_3) ;  /* 0x00000000000c8947 */ /* 0x009fea0003800000 */
[----:B------:R-:W-:-:S07]  /*02a0*/  MOV R13, 0x2c0 ;  /* 0x000002c0000d7802 */ /* 0x000fce0000000f00 */
[----:B-12---:R-:W-:Y:S05]  /*02b0*/  CALL.REL.NOINC `($__internal_0_$__cuda_sm20_sqrt_rn_f32_slowpath) ;  /* 0x00000000005c7944 */ /* 0x006fea0003c00000 */
[----:B------:R-:W-:Y:S05]  /*02c0*/  BRA `(.L_x_4) ;  /* 0x0000000000107947 */ /* 0x000fea0003800000 */
.L_x_3:
[----:B------:R-:W-:Y:S01]  /*02d0*/  FMUL.FTZ R0, R9, R8 ;  /* 0x0000000809007220 */ /* 0x000fe20000410000 */
[----:B------:R-:W-:-:S03]  /*02e0*/  FMUL.FTZ R8, R8, 0.5 ;  /* 0x3f00000008087820 */ /* 0x000fc60000410000 */
[----:B------:R-:W-:-:S04]  /*02f0*/  FFMA R9, -R0, R0, R9 ;  /* 0x0000000000097223 */ /* 0x000fc80000000109 */
[----:B------:R-:W-:-:S07]  /*0300*/  FFMA R0, R9, R8, R0 ;  /* 0x0000000809007223 */ /* 0x000fce0000000000 */
.L_x_4:
[----:B-12---:R-:W-:Y:S05]  /*0310*/  BSYNC.RECONVERGENT B1 ;  /* 0x0000000000017941 */ /* 0x006fea0003800200 */
.L_x_2:
[----:B------:R-:W-:-:S13]  /*0320*/  FSETP.GT.AND P0, PT, R0, UR6, PT ;  /* 0x0000000600007c0b */ /* 0x000fda000bf04000 */
[----:B------:R-:W-:Y:S05]  /*0330*/  @P0 BRA `(.L_x_5) ;  /* 0x0000000000280947 */ /* 0x000fea0003800000 */
[----:B------:R-:W-:Y:S02]  /*0340*/  IADD3 R4, PT, PT, R4, 0x1, RZ ;  /* 0x0000000104047810 */ /* 0x000fe40007ffe0ff */
[----:B------:R-:W-:-:S04]  /*0350*/  MOV R13, UR7 ;  /* 0x00000007000d7c02 */ /* 0x000fc80008000f00 */
[----:B------:R-:W-:-:S13]  /*0360*/  ISETP.NE.AND P0, PT, R4, R13, PT ;  /* 0x0000000d0400720c */ /* 0x000fda0003f05270 */
[----:B------:R-:W-:Y:S05]  /*0370*/  @P0 BRA `(.L_x_6) ;  /* 0xfffffffc00980947 */ /* 0x000fea000383ffff */
.L_x_1:
[----:B------:R-:W-:Y:S05]  /*0380*/  BSYNC.RECONVERGENT B0 ;  /* 0x0000000000007941 */ /* 0x000fea0003800200 */
.L_x_0:
[----:B------:R-:W0:Y:S01]  /*0390*/  LDC.64 R4, c[0x0][0x380] ;  /* 0x0000e000ff047b82 */ /* 0x000e220000000a00 */
[----:B------:R-:W-:Y:S01]  /*03a0*/  I2FP.F32.S32 R7, R13 ;  /* 0x0000000d00077245 */ /* 0x000fe20000201400 */
[----:B0-----:R-:W-:-:S05]  /*03b0*/  IMAD.WIDE R2, R2, 0x4, R4 ;  /* 0x0000000402027825 */ /* 0x001fca00078e0204 */
[----:B------:R-:W-:Y:S01]  /*03c0*/  STG.E desc[UR4][R2.64], R7 ;  /* 0x0000000702007986 */ /* 0x000fe2000c101904 */
[----:B------:R-:W-:Y:S05]  /*03d0*/  EXIT ;  /* 0x000000000000794d */ /* 0x000fea0003800000 */
.L_x_5:
[----:B------:R-:W0:Y:S01]  /*03e0*/  LDC.64 R6, c[0x0][0x380] ;  /* 0x0000e000ff067b82 */ /* 0x000e220000000a00 */
[----:B------:R-:W-:Y:S01]  /*03f0*/  I2FP.F32.U32 R3, R4 ;  /* 0x0000000400037245 */ /* 0x000fe20000201000 */
[----:B0-----:R-:W-:-:S05]  /*0400*/  IMAD.WIDE R6, R2, 0x4, R6 ;  /* 0x0000000402067825 */ /* 0x001fca00078e0206 */
[----:B------:R-:W-:Y:S01]  /*0410*/  STG.E desc[UR4][R6.64], R3 ;  /* 0x0000000306007986 */ /* 0x000fe2000c101904 */
[----:B------:R-:W-:Y:S05]  /*0420*/  EXIT ;  /* 0x000000000000794d */ /* 0x000fea0003800000 */
        .weak           $__internal_0_$__cuda_sm20_sqrt_rn_f32_slowpath
        .type           $__internal_0_$__cuda_sm20_sqrt_rn_f32_slowpath,@function
        .size           $__internal_0_$__cuda_sm20_sqrt_rn_f32_slowpath,(.L_x_9 - $__internal_0_$__cuda_sm20_sqrt_rn_f32_slowpath)
$__internal_0_$__cuda_sm20_sqrt_rn_f32_slowpath:
[----:B------:R-:W-:-:S13]  /*0430*/  LOP3.LUT P0, RZ, R9, 0x7fffffff, RZ, 0xc0, !PT ;  /* 0x7fffffff09ff7812 */ /* 0x000fda000780c0ff */
[----:B------:R-:W-:Y:S01]  /*0440*/  @!P0 MOV R8, R9 ;  /* 0x0000000900088202 */ /* 0x000fe20000000f00 */
[----:B------:R-:W-:Y:S06]  /*0450*/  @!P0 BRA `(.L_x_7) ;  /* 0x0000000000448947 */ /* 0x000fec0003800000 */
[----:B------:R-:W-:Y:S02]  /*0460*/  FSETP.GEU.FTZ.AND P0, PT, R9, RZ, PT ;  /* 0x000000ff0900720b */ /* 0x000fe40003f1e000 */
[----:B------:R-:W-:-:S11]  /*0470*/  MOV R0, R9 ;  /* 0x0000000900007202 */ /* 0x000fd60000000f00 */
[----:B------:R-:W-:Y:S01]  /*0480*/  @!P0 MOV R8, 0x7fffffff ;  /* 0x7fffffff00088802 */ /* 0x000fe20000000f00 */
[----:B------:R-:W-:Y:S06]  /*0490*/  @!P0 BRA `(.L_x_7) ;  /* 0x0000000000348947 */ /* 0x000fec0003800000 */
[----:B------:R-:W-:-:S13]  /*04a0*/  FSETP.GTU.FTZ.AND P0, PT, |R0|, +INF , PT ;  /* 0x7f8000000000780b */ /* 0x000fda0003f1c200 */
[----:B------:R-:W-:Y:S01]  /*04b0*/  @P0 FADD.FTZ R8, R0, 1 ;  /* 0x3f80000000080421 */ /* 0x000fe20000010000 */
[----:B------:R-:W-:Y:S06]  /*04c0*/  @P0 BRA `(.L_x_7) ;  /* 0x0000000000280947 */ /* 0x000fec0003800000 */
[----:B------:R-:W-:-:S13]  /*04d0*/  FSETP.NEU.FTZ.AND P0, PT, |R0|, +INF , PT ;  /* 0x7f8000000000780b */ /* 0x000fda0003f1d200 */
[----:B------:R-:W-:-:S04]  /*04e0*/  @P0 FFMA R9, R0, 1.84467440737095516160e+19, RZ ;  /* 0x5f80000000090823 */ /* 0x000fc800000000ff */
[----:B------:R-:W0:Y:S02]  /*04f0*/  @P0 MUFU.RSQ R8, R9 ;  /* 0x0000000900080308 */ /* 0x000e240000001400 */
[----:B0-----:R-:W-:Y:S01]  /*0500*/  @P0 FMUL.FTZ R10, R9, R8 ;  /* 0x00000008090a0220 */ /* 0x001fe20000410000 */
[----:B------:R-:W-:Y:S01]  /*0510*/  @P0 FMUL.FTZ R12, R8, 0.5 ;  /* 0x3f000000080c0820 */ /* 0x000fe20000410000 */
[----:B------:R-:W-:Y:S02]  /*0520*/  @!P0 MOV R8, R0 ;  /* 0x0000000000088202 */ /* 0x000fe40000000f00 */
[----:B------:R-:W-:-:S04]  /*0530*/  @P0 FADD.FTZ R11, -R10, -RZ ;  /* 0x800000ff0a0b0221 */ /* 0x000fc80000010100 */
[----:B------:R-:W-:-:S04]  /*0540*/  @P0 FFMA R11, R10, R11, R9 ;  /* 0x0000000b0a0b0223 */ /* 0x000fc80000000009 */
[----:B------:R-:W-:-:S04]  /*0550*/  @P0 FFMA R11, R11, R12, R10 ;  /* 0x0000000c0b0b0223 */ /* 0x000fc8000000000a */
[----:B------:R-:W-:-:S07]  /*0560*/  @P0 FMUL.FTZ R8, R11, 2.3283064365386962891e-10 ;  /* 0x2f8000000b080820 */ /* 0x000fce0000410000 */
.L_x_7:
[----:B------:R-:W-:Y:S01]  /*0570*/  HFMA2 R9, -RZ, RZ, 0, 0 ;  /* 0x00000000ff097431 */ /* 0x000fe200000001ff */
[----:B------:R-:W-:Y:S02]  /*0580*/  MOV R0, R8 ;  /* 0x0000000800007202 */ /* 0x000fe40000000f00 */
[----:B------:R-:W-:-:S04]  /*0590*/  MOV R8, R13 ;  /* 0x0000000d00087202 */ /* 0x000fc80000000f00 */
[----:B------:R-:W-:Y:S05]  /*05a0*/  RET.REL.NODEC R8 `(_Z17mandelbrot_kernelPfS_S_iiif) ;  /* 0xfffffff808947950 */ /* 0x000fea0003c3ffff */
.L_x_8:
[----:B------:R-:W-:-:S00]  /*05b0*/  BRA `(.L_x_8) ;  /* 0xfffffffc00fc7947 */ /* 0x000fc0000383ffff */
[----:B------:R-:W-:-:S00]  /*05c0*/  NOP ;  /* 0x0000000000007918 */ /* 0x000fc00000000000 */
        /* <DEDUP_REMOVED lines=11> */
.L_x_9:


//--------------------- .nv.shared.reserved.0     --------------------------
	.section	.nv.shared.reserved.0,"aw",@nobits
	.weak		__nv_reservedSMEM_offset_0_alias
	.size		__nv_reservedSMEM_offset_0_alias, 0, 64
	.other		__nv_reservedSMEM_offset_0_alias,@"STO_CUDA_RESERVED_SHARED STV_DEFAULT"
__nv_reservedSMEM_offset_0_alias:
	.zero		0
	.zero		64


//--------------------- .nv.constant0._Z17mandelbrot_kernelPfS_S_iiif --------------------------
	.section	.nv.constant0._Z17mandelbrot_kernelPfS_S_iiif,"a",@progbits
	.sectionflags	@""
	.align	4
.nv.constant0._Z17mandelbrot_kernelPfS_S_iiif:
	.zero		936


//--------------------- SYMBOLS --------------------------

	.type		.nv.reservedSmem.offset0,@object
	.size		.nv.reservedSmem.offset0,0x4
